//
// Generated by NVIDIA NVVM Compiler
//
// Compiler Build ID: CL-36424714
// Cuda compilation tools, release 13.0, V13.0.88
// Based on NVVM 20.0.0
//

.version 9.0
.target sm_100
.address_size 64

	// .globl	_Z6vecAddPiS_i

.visible .entry _Z6vecAddPiS_i(
	.param .u64 .ptr .align 1 _Z6vecAddPiS_i_param_0,
	.param .u64 .ptr .align 1 _Z6vecAddPiS_i_param_1,
	.param .u32 _Z6vecAddPiS_i_param_2
)
{
	.reg .pred 	%p<2>;
	.reg .b32 	%r<9>;
	.reg .b64 	%rd<7>;

	ld.param.u64 	%rd1, [_Z6vecAddPiS_i_param_0];
	ld.param.u64 	%rd2, [_Z6vecAddPiS_i_param_1];
	ld.param.u32 	%r2, [_Z6vecAddPiS_i_param_2];
	mov.u32 	%r3, %ctaid.x;
	mov.u32 	%r4, %ntid.x;
	mov.u32 	%r5, %tid.x;
	mad.lo.s32 	%r1, %r3, %r4, %r5;
	setp.ge.s32 	%p1, %r1, %r2;
	@%p1 bra 	$L__BB0_2;
	cvta.to.global.u64 	%rd3, %rd1;
	cvta.to.global.u64 	%rd4, %rd2;
	mul.wide.s32 	%rd5, %r1, 4;
	add.s64 	%rd6, %rd3, %rd5;
	ld.global.u32 	%r6, [%rd6];
	ld.global.u32 	%r7, [%rd4];
	add.s32 	%r8, %r7, %r6;
	st.global.u32 	[%rd4], %r8;
$L__BB0_2:
	ret;

}


// ===== COMPILED SASS (sm_100) =====

	.target	sm_100

	.elftype	@"ET_EXEC"


//--------------------- .note.nv.tkinfo           --------------------------
	.section	.note.nv.tkinfo,"",@"SHT_NOTE"
	.sectionflags	@"SHF_NOTE_NV_TKINFO"
	.tkinfo
        /*0018*/ 	.word	0x00000002
        /*0030*/ 	.string	""
        /*0030*/ 	.string	"ptxas"
        /*0030*/ 	.string	"Cuda compilation tools, release 13.0, V13.0.88"
        /*0030*/ 	.string	"Build cuda_13.0.r13.0/compiler.36424714_0"
        /*0030*/ 	.string	"-arch sm_100 -m 64 "



//--------------------- .note.nv.cuinfo           --------------------------
	.section	.note.nv.cuinfo,"",@"SHT_NOTE"
	.sectionflags	@"SHF_NOTE_NV_CUINFO"
        /*0018*/ 	.short	0x0002
        /*001a*/ 	.short	0x0064
        /*001c*/ 	.short	0x0082
	.zero		2


//--------------------- .nv.info                  --------------------------
	.section	.nv.info,"",@"SHT_CUDA_INFO"
	.align	4


	//----- nvinfo : EIATTR_REGCOUNT
	.align		4
        /*0000*/ 	.byte	0x04, 0x2f
        /*0002*/ 	.short	(.L_1 - .L_0)
	.align		4
.L_0:
        /*0004*/ 	.word	index@(_Z6vecAddPiS_i)
        /*0008*/ 	.word	0x0000000a


	//----- nvinfo : EIATTR_FRAME_SIZE
	.align		4
.L_1:
        /*000c*/ 	.byte	0x04, 0x11
        /*000e*/ 	.short	(.L_3 - .L_2)
	.align		4
.L_2:
        /*0010*/ 	.word	index@(_Z6vecAddPiS_i)
        /*0014*/ 	.word	0x00000000


	//----- nvinfo : EIATTR_MIN_STACK_SIZE
	.align		4
.L_3:
        /*0018*/ 	.byte	0x04, 0x12
        /*001a*/ 	.short	(.L_5 - .L_4)
	.align		4
.L_4:
        /*001c*/ 	.word	index@(_Z6vecAddPiS_i)
        /*0020*/ 	.word	0x00000000
.L_5:


//--------------------- .nv.compat                --------------------------
	.section	.nv.compat,"",@"SHT_CUDA_COMPAT_INFO"
	.align	4
        /*0000*/ 	.byte	0x02, 0x09, 0x00, 0x00, 0x02, 0x02, 0x01, 0x00, 0x02, 0x05, 0x05, 0x00, 0x03, 0x07, 0x01, 0x01
        /*0010*/ 	.byte	0x02, 0x03, 0x00, 0x00, 0x02, 0x06, 0x01, 0x00, 0x04, 0x0b, 0x08, 0x00, 0x09, 0x00, 0x00, 0x00
        /*0020*/ 	.byte	0x00, 0x00, 0x00, 0x00


//--------------------- .nv.info._Z6vecAddPiS_i   --------------------------
	.section	.nv.info._Z6vecAddPiS_i,"",@"SHT_CUDA_INFO"
	.sectionflags	@""
	.align	4


	//----- nvinfo : EIATTR_CUDA_API_VERSION
	.align		4
        /*0000*/ 	.byte	0x04, 0x37
        /*0002*/ 	.short	(.L_7 - .L_6)
.L_6:
        /*0004*/ 	.word	0x00000082


	//----- nvinfo : EIATTR_KPARAM_INFO
	.align		4
.L_7:
        /*0008*/ 	.byte	0x04, 0x17
        /*000a*/ 	.short	(.L_9 - .L_8)
.L_8:
        /*000c*/ 	.word	0x00000000
        /*0010*/ 	.short	0x0002
        /*0012*/ 	.short	0x0010
        /*0014*/ 	.byte	0x00, 0xf0, 0x11, 0x00


	//----- nvinfo : EIATTR_KPARAM_INFO
	.align		4
.L_9:
        /*0018*/ 	.byte	0x04, 0x17
        /*001a*/ 	.short	(.L_11 - .L_10)
.L_10:
        /*001c*/ 	.word	0x00000000
        /*0020*/ 	.short	0x0001
        /*0022*/ 	.short	0x0008
        /*0024*/ 	.byte	0x00, 0xf5, 0x21, 0x00


	//----- nvinfo : EIATTR_KPARAM_INFO
	.align		4
.L_11:
        /*0028*/ 	.byte	0x04, 0x17
        /*002a*/ 	.short	(.L_13 - .L_12)
.L_12:
        /*002c*/ 	.word	0x00000000
        /*0030*/ 	.short	0x0000
        /*0032*/ 	.short	0x0000
        /*0034*/ 	.byte	0x00, 0xf5, 0x21, 0x00


	//----- nvinfo : EIATTR_SPARSE_MMA_MASK
	.align		4
.L_13:
        /*0038*/ 	.byte	0x03, 0x50
        /*003a*/ 	.short	0x0000


	//----- nvinfo : EIATTR_MAXREG_COUNT
	.align		4
        /*003c*/ 	.byte	0x03, 0x1b
        /*003e*/ 	.short	0x00ff


	//----- nvinfo : EIATTR_MERCURY_ISA_VERSION
	.align		4
        /*0040*/ 	.byte	0x03, 0x5f
        /*0042*/ 	.short	0x0101


	//----- nvinfo : EIATTR_VRC_CTA_INIT_COUNT
	.align		4
        /*0044*/ 	.byte	0x02, 0x4a
	.zero		1
	.zero		1


	//----- nvinfo : EIATTR_EXIT_INSTR_OFFSETS
	.align		4
        /*0048*/ 	.byte	0x04, 0x1c
        /*004a*/ 	.short	(.L_15 - .L_14)


	//   ....[0]....
.L_14:
        /*004c*/ 	.word	0x00000070


	//   ....[1]....
        /*0050*/ 	.word	0x00000100


	//----- nvinfo : EIATTR_CBANK_PARAM_SIZE
	.align		4
.L_15:
        /*0054*/ 	.byte	0x03, 0x19
        /*0056*/ 	.short	0x0014


	//----- nvinfo : EIATTR_PARAM_CBANK
	.align		4
        /*0058*/ 	.byte	0x04, 0x0a
        /*005a*/ 	.short	(.L_17 - .L_16)
	.align		4
.L_16:
        /*005c*/ 	.word	index@(.nv.constant0._Z6vecAddPiS_i)
        /*0060*/ 	.short	0x0380
        /*0062*/ 	.short	0x0014


	//----- nvinfo : EIATTR_SW_WAR
	.align		4
.L_17:
        /*0064*/ 	.byte	0x04, 0x36
        /*0066*/ 	.short	(.L_19 - .L_18)
.L_18:
        /*0068*/ 	.word	0x00000008
.L_19:


//--------------------- .nv.callgraph             --------------------------
	.section	.nv.callgraph,"",@"SHT_CUDA_CALLGRAPH"
	.align	4
	.sectionentsize	8
	.align		4
        /*0000*/ 	.word	0x00000000
	.align		4
        /*0004*/ 	.word	0xffffffff
	.align		4
        /*0008*/ 	.word	0x00000000
	.align		4
        /*000c*/ 	.word	0xfffffffe
	.align		4
        /*0010*/ 	.word	0x00000000
	.align		4
        /*0014*/ 	.word	0xfffffffd
	.align		4
        /*0018*/ 	.word	0x00000000
	.align		4
        /*001c*/ 	.word	0xfffffffc


//--------------------- .text._Z6vecAddPiS_i      --------------------------
	.section	.text._Z6vecAddPiS_i,"ax",@progbits
	.align	128
        .global         _Z6vecAddPiS_i
        .type           _Z6vecAddPiS_i,@function
        .size           _Z6vecAddPiS_i,(.L_x_1 - _Z6vecAddPiS_i)
        .other          _Z6vecAddPiS_i,@"STO_CUDA_ENTRY STV_DEFAULT"
_Z6vecAddPiS_i:
.text._Z6vecAddPiS_i:
[----:B------:R-:W-:Y:S01]  /*0000*/  LDC R1, c[0x0][0x37c] ;  /* 0x0000df00ff017b82 */ /* 0x000fe20000000800 */
[----:B------:R-:W0:Y:S07]  /*0010*/  S2R R0, SR_TID.X ;  /* 0x0000000000007919 */ /* 0x000e2e0000002100 */
[----:B------:R-:W0:Y:S01]  /*0020*/  S2UR UR4, SR_CTAID.X ;  /* 0x00000000000479c3 */ /* 0x000e220000002500 */
[----:B------:R-:W1:Y:S07]  /*0030*/  LDCU UR5, c[0x0][0x390] ;  /* 0x00007200ff0577ac */ /* 0x000e6e0008000800 */
[----:B------:R-:W0:Y:S02]  /*0040*/  LDC R7, c[0x0][0x360] ;  /* 0x0000d800ff077b82 */ /* 0x000e240000000800 */
[----:B0-----:R-:W-:-:S05]  /*0050*/  IMAD R7, R7, UR4, R0 ;  /* 0x0000000407077c24 */ /* 0x001fca000f8e0200 */
[----:B-1----:R-:W-:-:S13]  /*0060*/  ISETP.GE.AND P0, PT, R7, UR5, PT ;  /* 0x0000000507007c0c */ /* 0x002fda000bf06270 */
[----:B------:R-:W-:Y:S05]  /*0070*/  @P0 EXIT ;  /* 0x000000000000094d */ /* 0x000fea0003800000 */
[----:B------:R-:W0:Y:S01]  /*0080*/  LDC.64 R2, c[0x0][0x380] ;  /* 0x0000e000ff027b82 */ /* 0x000e220000000a00 */
[----:B------:R-:W1:Y:S07]  /*0090*/  LDCU.64 UR4, c[0x0][0x358] ;  /* 0x00006b00ff0477ac */ /* 0x000e6e0008000a00 */
[----:B------:R-:W2:Y:S01]  /*00a0*/  LDC.64 R4, c[0x0][0x388] ;  /* 0x0000e200ff047b82 */ /* 0x000ea20000000a00 */
[----:B0-----:R-:W-:-:S06]  /*00b0*/  IMAD.WIDE R2, R7, 0x4, R2 ;  /* 0x0000000407027825 */ /* 0x001fcc00078e0202 */
[----:B-1----:R-:W3:Y:S04]  /*00c0*/  LDG.E R2, desc[UR4][R2.64] ;  /* 0x0000000402027981 */ /* 0x002ee8000c1e1900 */
[----:B--2---:R-:W3:Y:S02]  /*00d0*/  LDG.E R7, desc[UR4][R4.64] ;  /* 0x0000000404077981 */ /* 0x004ee4000c1e1900 */
[----:B---3--:R-:W-:-:S05]  /*00e0*/  IADD3 R7, PT, PT, R2, R7, RZ ;  /* 0x0000000702077210 */ /* 0x008fca0007ffe0ff */
[----:B------:R-:W-:Y:S01]  /*00f0*/  STG.E desc[UR4][R4.64], R7 ;  /* 0x0000000704007986 */ /* 0x000fe2000c101904 */
[----:B------:R-:W-:Y:S05]  /*0100*/  EXIT ;  /* 0x000000000000794d */ /* 0x000fea0003800000 */
.L_x_0:
[----:B------:R-:W-:-:S00]  /*0110*/  BRA `(.L_x_0) ;  /* 0xfffffffc00fc7947 */ /* 0x000fc0000383ffff */
[----:B------:R-:W-:-:S00]  /*0120*/  NOP ;  /* 0x0000000000007918 */ /* 0x000fc00000000000 */
        /* <DEDUP_REMOVED lines=13> */
.L_x_1:


//--------------------- .nv.shared.reserved.0     --------------------------
	.section	.nv.shared.reserved.0,"aw",@nobits
	.weak		__nv_reservedSMEM_offset_0_alias
	.size		__nv_reservedSMEM_offset_0_alias, 0, 64
	.other		__nv_reservedSMEM_offset_0_alias,@"STO_CUDA_RESERVED_SHARED STV_DEFAULT"
__nv_reservedSMEM_offset_0_alias:
	.zero		0
	.zero		64


//--------------------- .nv.constant0._Z6vecAddPiS_i --------------------------
	.section	.nv.constant0._Z6vecAddPiS_i,"a",@progbits
	.sectionflags	@""
	.align	4
.nv.constant0._Z6vecAddPiS_i:
	.zero		916


//--------------------- SYMBOLS --------------------------

	.type		.nv.reservedSmem.offset0,@object
	.size		.nv.reservedSmem.offset0,0x4
